//
// Generated by NVIDIA NVVM Compiler
//
// Compiler Build ID: CL-36424714
// Cuda compilation tools, release 13.0, V13.0.88
// Based on NVVM 20.0.0
//

.version 9.0
.target sm_100
.address_size 64

	// .globl	square64
.extern .func  (.param .b32 func_retval0) vprintf
(
	.param .b64 vprintf_param_0,
	.param .b64 vprintf_param_1
)
;
.global .align 1 .b8 $str[90] = {65, 32, 37, 112, 32, 124, 32, 105, 100, 120, 58, 32, 37, 100, 32, 124, 32, 115, 105, 122, 101, 32, 37, 100, 32, 124, 32, 98, 108, 111, 99, 107, 73, 100, 120, 46, 120, 32, 37, 100, 32, 124, 32, 98, 108, 111, 99, 107, 68, 105, 109, 46, 120, 32, 37, 100, 32, 124, 32, 116, 104, 114, 101, 97, 100, 73, 100, 120, 46, 120, 32, 37, 100, 32, 124, 32, 103, 114, 105, 100, 68, 105, 109, 46, 120, 32, 37, 100, 10};

.visible .entry square64(
	.param .u64 .ptr .align 1 square64_param_0,
	.param .u32 square64_param_1
)
{
	.local .align 16 .b8 	__local_depot0[32];
	.reg .b64 	%SP;
	.reg .b64 	%SPL;
	.reg .pred 	%p<3>;
	.reg .b32 	%r<13>;
	.reg .b64 	%rd<10>;
	.reg .b64 	%fd<2>;

	mov.u64 	%SPL, __local_depot0;
	cvta.local.u64 	%SP, %SPL;
	ld.param.u64 	%rd3, [square64_param_0];
	ld.param.u32 	%r9, [square64_param_1];
	mov.u32 	%r1, %ctaid.x;
	mov.u32 	%r2, %ntid.x;
	mov.u32 	%r3, %tid.x;
	mad.lo.s32 	%r12, %r1, %r2, %r3;
	setp.ge.s32 	%p1, %r12, %r9;
	@%p1 bra 	$L__BB0_3;
	add.u64 	%rd4, %SP, 0;
	add.u64 	%rd1, %SPL, 0;
	mov.u32 	%r5, %nctaid.x;
	mul.lo.s32 	%r6, %r2, %r5;
	cvta.to.global.u64 	%rd2, %rd3;
	mov.u64 	%rd5, $str;
$L__BB0_2:
	st.local.u64 	[%rd1], %rd3;
	st.local.v2.u32 	[%rd1+8], {%r12, %r9};
	st.local.v4.u32 	[%rd1+16], {%r1, %r2, %r3, %r5};
	cvta.global.u64 	%rd6, %rd5;
	{ // callseq 0, 0
	.param .b64 param0;
	st.param.b64 	[param0], %rd6;
	.param .b64 param1;
	st.param.b64 	[param1], %rd4;
	.param .b32 retval0;
	call.uni (retval0), 
	vprintf, 
	(
	param0, 
	param1
	);
	ld.param.b32 	%r10, [retval0];
	} // callseq 0
	cvt.rn.f64.s32 	%fd1, %r12;
	mul.wide.s32 	%rd8, %r12, 8;
	add.s64 	%rd9, %rd2, %rd8;
	st.global.f64 	[%rd9], %fd1;
	add.s32 	%r12, %r12, %r6;
	setp.lt.s32 	%p2, %r12, %r9;
	@%p2 bra 	$L__BB0_2;
$L__BB0_3:
	ret;

}


// ===== COMPILED SASS (sm_100) =====

	.target	sm_100

	.elftype	@"ET_EXEC"


//--------------------- .note.nv.tkinfo           --------------------------
	.section	.note.nv.tkinfo,"",@"SHT_NOTE"
	.sectionflags	@"SHF_NOTE_NV_TKINFO"
	.tkinfo
        /*0018*/ 	.word	0x00000002
        /*0030*/ 	.string	""
        /*0030*/ 	.string	"ptxas"
        /*0030*/ 	.string	"Cuda compilation tools, release 13.0, V13.0.88"
        /*0030*/ 	.string	"Build cuda_13.0.r13.0/compiler.36424714_0"
        /*0030*/ 	.string	"-arch sm_100 -m 64 "



//--------------------- .note.nv.cuinfo           --------------------------
	.section	.note.nv.cuinfo,"",@"SHT_NOTE"
	.sectionflags	@"SHF_NOTE_NV_CUINFO"
        /*0018*/ 	.short	0x0002
        /*001a*/ 	.short	0x0064
        /*001c*/ 	.short	0x0082
	.zero		2


//--------------------- .nv.info                  --------------------------
	.section	.nv.info,"",@"SHT_CUDA_INFO"
	.align	4


	//----- nvinfo : EIATTR_REGCOUNT
	.align		4
        /*0000*/ 	.byte	0x04, 0x2f
        /*0002*/ 	.short	(.L_2 - .L_1)
	.align		4
.L_1:
        /*0004*/ 	.word	index@(square64)
        /*0008*/ 	.word	0x00000018


	//----- nvinfo : EIATTR_FRAME_SIZE
	.align		4
.L_2:
        /*000c*/ 	.byte	0x04, 0x11
        /*000e*/ 	.short	(.L_4 - .L_3)
	.align		4
.L_3:
        /*0010*/ 	.word	index@(square64)
        /*0014*/ 	.word	0x00000020


	//----- nvinfo : EIATTR_MIN_STACK_SIZE
	.align		4
.L_4:
        /*0018*/ 	.byte	0x04, 0x12
        /*001a*/ 	.short	(.L_6 - .L_5)
	.align		4
.L_5:
        /*001c*/ 	.word	index@(square64)
        /*0020*/ 	.word	0x00000020
.L_6:


//--------------------- .nv.compat                --------------------------
	.section	.nv.compat,"",@"SHT_CUDA_COMPAT_INFO"
	.align	4
        /*0000*/ 	.byte	0x02, 0x09, 0x00, 0x00, 0x02, 0x02, 0x01, 0x00, 0x02, 0x05, 0x05, 0x00, 0x03, 0x07, 0x01, 0x01
        /*0010*/ 	.byte	0x02, 0x03, 0x00, 0x00, 0x02, 0x06, 0x01, 0x00, 0x04, 0x0b, 0x08, 0x00, 0x09, 0x00, 0x00, 0x00
        /*0020*/ 	.byte	0x00, 0x00, 0x00, 0x00


//--------------------- .nv.info.square64         --------------------------
	.section	.nv.info.square64,"",@"SHT_CUDA_INFO"
	.sectionflags	@""
	.align	4


	//----- nvinfo : EIATTR_CUDA_API_VERSION
	.align		4
        /*0000*/ 	.byte	0x04, 0x37
        /*0002*/ 	.short	(.L_8 - .L_7)
.L_7:
        /*0004*/ 	.word	0x00000082


	//----- nvinfo : EIATTR_KPARAM_INFO
	.align		4
.L_8:
        /*0008*/ 	.byte	0x04, 0x17
        /*000a*/ 	.short	(.L_10 - .L_9)
.L_9:
        /*000c*/ 	.word	0x00000000
        /*0010*/ 	.short	0x0001
        /*0012*/ 	.short	0x0008
        /*0014*/ 	.byte	0x00, 0xf0, 0x11, 0x00


	//----- nvinfo : EIATTR_KPARAM_INFO
	.align		4
.L_10:
        /*0018*/ 	.byte	0x04, 0x17
        /*001a*/ 	.short	(.L_12 - .L_11)
.L_11:
        /*001c*/ 	.word	0x00000000
        /*0020*/ 	.short	0x0000
        /*0022*/ 	.short	0x0000
        /*0024*/ 	.byte	0x00, 0xf5, 0x21, 0x00


	//----- nvinfo : EIATTR_SPARSE_MMA_MASK
	.align		4
.L_12:
        /*0028*/ 	.byte	0x03, 0x50
        /*002a*/ 	.short	0x0000


	//----- nvinfo : EIATTR_MAXREG_COUNT
	.align		4
        /*002c*/ 	.byte	0x03, 0x1b
        /*002e*/ 	.short	0x00ff


	//----- nvinfo : EIATTR_EXTERNS
	.align		4
        /*0030*/ 	.byte	0x04, 0x0f
        /*0032*/ 	.short	(.L_14 - .L_13)


	//   ....[0]....
	.align		4
.L_13:
        /*0034*/ 	.word	index@(vprintf)


	//----- nvinfo : EIATTR_MERCURY_ISA_VERSION
	.align		4
.L_14:
        /*0038*/ 	.byte	0x03, 0x5f
        /*003a*/ 	.short	0x0101


	//----- nvinfo : EIATTR_VRC_CTA_INIT_COUNT
	.align		4
        /*003c*/ 	.byte	0x02, 0x4a
	.zero		1
	.zero		1


	//----- nvinfo : EIATTR_SYSCALL_OFFSETS
	.align		4
        /*0040*/ 	.byte	0x04, 0x46
        /*0042*/ 	.short	(.L_16 - .L_15)


	//   ....[0]....
.L_15:
        /*0044*/ 	.word	0x00000210


	//----- nvinfo : EIATTR_EXIT_INSTR_OFFSETS
	.align		4
.L_16:
        /*0048*/ 	.byte	0x04, 0x1c
        /*004a*/ 	.short	(.L_18 - .L_17)


	//   ....[0]....
.L_17:
        /*004c*/ 	.word	0x000000d0


	//   ....[1]....
        /*0050*/ 	.word	0x00000290


	//----- nvinfo : EIATTR_CRS_STACK_SIZE
	.align		4
.L_18:
        /*0054*/ 	.byte	0x04, 0x1e
        /*0056*/ 	.short	(.L_20 - .L_19)
.L_19:
        /*0058*/ 	.word	0x00000000


	//----- nvinfo : EIATTR_CBANK_PARAM_SIZE
	.align		4
.L_20:
        /*005c*/ 	.byte	0x03, 0x19
        /*005e*/ 	.short	0x000c


	//----- nvinfo : EIATTR_PARAM_CBANK
	.align		4
        /*0060*/ 	.byte	0x04, 0x0a
        /*0062*/ 	.short	(.L_22 - .L_21)
	.align		4
.L_21:
        /*0064*/ 	.word	index@(.nv.constant0.square64)
        /*0068*/ 	.short	0x0380
        /*006a*/ 	.short	0x000c


	//----- nvinfo : EIATTR_SW_WAR
	.align		4
.L_22:
        /*006c*/ 	.byte	0x04, 0x36
        /*006e*/ 	.short	(.L_24 - .L_23)
.L_23:
        /*0070*/ 	.word	0x00000008
.L_24:


//--------------------- .nv.callgraph             --------------------------
	.section	.nv.callgraph,"",@"SHT_CUDA_CALLGRAPH"
	.align	4
	.sectionentsize	8
	.align		4
        /*0000*/ 	.word	0x00000000
	.align		4
        /*0004*/ 	.word	0xffffffff
	.align		4
        /*0008*/ 	.word	index@(square64)
	.align		4
        /*000c*/ 	.word	index@(vprintf)
	.align		4
        /*0010*/ 	.word	0x00000000
	.align		4
        /*0014*/ 	.word	0xfffffffe
	.align		4
        /*0018*/ 	.word	0x00000000
	.align		4
        /*001c*/ 	.word	0xfffffffd
	.align		4
        /*0020*/ 	.word	0x00000000
	.align		4
        /*0024*/ 	.word	0xfffffffc


//--------------------- .nv.constant4             --------------------------
	.section	.nv.constant4,"a",@progbits
	.align	8
	.align		8
.nv.constant4:
        /*0000*/ 	.dword	vprintf
	.align		8
        /*0008*/ 	.dword	$str


//--------------------- .text.square64            --------------------------
	.section	.text.square64,"ax",@progbits
	.align	128
        .global         square64
        .type           square64,@function
        .size           square64,(.L_x_3 - square64)
        .other          square64,@"STO_CUDA_ENTRY STV_DEFAULT"
square64:
.text.square64:
[----:B------:R-:W0:Y:S01]  /*0000*/  LDC R1, c[0x0][0x37c] ;  /* 0x0000df00ff017b82 */ /* 0x000e220000000800 */
[----:B------:R-:W1:Y:S01]  /*0010*/  S2R R16, SR_CTAID.X ;  /* 0x0000000000107919 */ /* 0x000e620000002500 */
[----:B------:R-:W2:Y:S01]  /*0020*/  LDCU UR5, c[0x0][0x2fc] ;  /* 0x00005f80ff0577ac */ /* 0x000ea20008000800 */
[----:B0-----:R-:W-:Y:S01]  /*0030*/  VIADD R1, R1, 0xffffffe0 ;  /* 0xffffffe001017836 */ /* 0x001fe20000000000 */
[----:B------:R-:W1:Y:S01]  /*0040*/  S2R R18, SR_TID.X ;  /* 0x0000000000127919 */ /* 0x000e620000002100 */
[----:B------:R-:W1:Y:S03]  /*0050*/  LDCU UR41, c[0x0][0x360] ;  /* 0x00006c00ff2977ac */ /* 0x000e660008000800 */
[----:B------:R-:W-:Y:S01]  /*0060*/  R2UR UR38, R1 ;  /* 0x00000000012672ca */ /* 0x000fe200000e0000 */
[----:B------:R-:W0:Y:S01]  /*0070*/  LDCU UR6, c[0x0][0x388] ;  /* 0x00007100ff0677ac */ /* 0x000e220008000800 */
[----:B------:R-:W3:Y:S11]  /*0080*/  LDCU UR4, c[0x0][0x2f8] ;  /* 0x00005f00ff0477ac */ /* 0x000ef60008000800 */
[----:B---3--:R-:W-:-:S04]  /*0090*/  UIADD3 UR38, UP0, UPT, UR38, UR4, URZ ;  /* 0x0000000426267290 */ /* 0x008fc8000ff1e0ff */
[----:B--2---:R-:W-:Y:S01]  /*00a0*/  UIADD3.X UR39, UPT, UPT, URZ, UR5, URZ, UP0, !UPT ;  /* 0x00000005ff277290 */ /* 0x004fe200087fe4ff */
[----:B-1----:R-:W-:-:S05]  /*00b0*/  IMAD R2, R16, UR41, R18 ;  /* 0x0000002910027c24 */ /* 0x002fca000f8e0212 */
[----:B0-----:R-:W-:-:S13]  /*00c0*/  ISETP.GE.AND P0, PT, R2, UR6, PT ;  /* 0x0000000602007c0c */ /* 0x001fda000bf06270 */
[----:B------:R-:W-:Y:S05]  /*00d0*/  @P0 EXIT ;  /* 0x000000000000094d */ /* 0x000fea0003800000 */
[----:B------:R-:W0:Y:S01]  /*00e0*/  LDCU UR42, c[0x0][0x370] ;  /* 0x00006e00ff2a77ac */ /* 0x000e220008000800 */
[----:B------:R-:W1:Y:S01]  /*00f0*/  LDCU.64 UR36, c[0x0][0x358] ;  /* 0x00006b00ff2477ac */ /* 0x000e620008000a00 */
[----:B------:R-:W2:Y:S01]  /*0100*/  LDCU UR43, c[0x0][0x388] ;  /* 0x00007100ff2b77ac */ /* 0x000ea20008000800 */
[----:B0-----:R-:W-:-:S12]  /*0110*/  UIMAD UR40, UR41, UR42, URZ ;  /* 0x0000002a292872a4 */ /* 0x001fd8000f8e02ff */
.L_x_1:
[----:B------:R-:W0:Y:S01]  /*0120*/  LDC.64 R10, c[0x0][0x380] ;  /* 0x0000e000ff0a7b82 */ /* 0x000e220000000a00 */
[----:B------:R-:W-:Y:S01]  /*0130*/  IMAD.U32 R17, RZ, RZ, UR41 ;  /* 0x00000029ff117e24 */ /* 0x000fe2000f8e00ff */
[----:B------:R-:W-:Y:S01]  /*0140*/  MOV R19, UR42 ;  /* 0x0000002a00137c02 */ /* 0x000fe20008000f00 */
[----:B------:R-:W3:Y:S01]  /*0150*/  LDCU.64 UR4, c[0x4][0x8] ;  /* 0x01000100ff0477ac */ /* 0x000ee20008000a00 */
[----:B------:R-:W-:Y:S01]  /*0160*/  MOV R0, 0x0 ;  /* 0x0000000000007802 */ /* 0x000fe20000000f00 */
[----:B------:R-:W-:Y:S01]  /*0170*/  IMAD.U32 R6, RZ, RZ, UR38 ;  /* 0x00000026ff067e24 */ /* 0x000fe2000f8e00ff */
[----:B------:R-:W-:Y:S01]  /*0180*/  MOV R7, UR39 ;  /* 0x0000002700077c02 */ /* 0x000fe20008000f00 */
[----:B------:R4:W-:Y:S01]  /*0190*/  STL.128 [R1+0x10], R16 ;  /* 0x0000101001007387 */ /* 0x0009e20000100c00 */
[----:B------:R-:W5:Y:S08]  /*01a0*/  LDC R3, c[0x0][0x388] ;  /* 0x0000e200ff037b82 */ /* 0x000f700000000800 */
[----:B------:R4:W1:Y:S01]  /*01b0*/  LDC.64 R8, c[0x4][R0] ;  /* 0x0100000000087b82 */ /* 0x0008620000000a00 */
[----:B---3--:R-:W-:Y:S01]  /*01c0*/  IMAD.U32 R4, RZ, RZ, UR4 ;  /* 0x00000004ff047e24 */ /* 0x008fe2000f8e00ff */
[----:B------:R-:W-:Y:S01]  /*01d0*/  MOV R5, UR5 ;  /* 0x0000000500057c02 */ /* 0x000fe20008000f00 */
[----:B0-----:R4:W-:Y:S04]  /*01e0*/  STL.64 [R1], R10 ;  /* 0x0000000a01007387 */ /* 0x0019e80000100a00 */
[----:B-----5:R4:W-:Y:S02]  /*01f0*/  STL.64 [R1+0x8], R2 ;  /* 0x0000080201007387 */ /* 0x0209e40000100a00 */
[----:B------:R-:W-:-:S07]  /*0200*/  LEPC R20, `(.L_x_0) ;  /* 0x000000001014794e */ /* 0x000fce0000000000 */
[----:B-12-4-:R-:W-:Y:S05]  /*0210*/  CALL.ABS.NOINC R8 ;  /* 0x0000000008007343 */ /* 0x016fea0003c00000 */
.L_x_0:
[----:B------:R-:W0:Y:S01]  /*0220*/  LDC.64 R6, c[0x0][0x380] ;  /* 0x0000e000ff067b82 */ /* 0x000e220000000a00 */
[----:B------:R1:W2:Y:S01]  /*0230*/  I2F.F64 R4, R2 ;  /* 0x0000000200047312 */ /* 0x0002a20000201c00 */
[----:B0-----:R-:W-:-:S04]  /*0240*/  IMAD.WIDE R6, R2, 0x8, R6 ;  /* 0x0000000802067825 */ /* 0x001fc800078e0206 */
[----:B-1----:R-:W-:Y:S01]  /*0250*/  VIADD R2, R2, UR40 ;  /* 0x0000002802027c36 */ /* 0x002fe20008000000 */
[----:B--2---:R0:W-:Y:S04]  /*0260*/  STG.E.64 desc[UR36][R6.64], R4 ;  /* 0x0000000406007986 */ /* 0x0041e8000c101b24 */
[----:B------:R-:W-:-:S13]  /*0270*/  ISETP.GE.AND P0, PT, R2, UR43, PT ;  /* 0x0000002b02007c0c */ /* 0x000fda000bf06270 */
[----:B0-----:R-:W-:Y:S05]  /*0280*/  @!P0 BRA `(.L_x_1) ;  /* 0xfffffffc00a48947 */ /* 0x001fea000383ffff */
[----:B------:R-:W-:Y:S05]  /*0290*/  EXIT ;  /* 0x000000000000794d */ /* 0x000fea0003800000 */
.L_x_2:
[----:B------:R-:W-:-:S00]  /*02a0*/  BRA `(.L_x_2) ;  /* 0xfffffffc00fc7947 */ /* 0x000fc0000383ffff */
[----:B------:R-:W-:-:S00]  /*02b0*/  NOP ;  /* 0x0000000000007918 */ /* 0x000fc00000000000 */
        /* <DEDUP_REMOVED lines=12> */
.L_x_3:


//--------------------- .nv.global.init           --------------------------
	.section	.nv.global.init,"aw",@progbits
.nv.global.init:
	.type		$str,@object
	.size		$str,(.L_0 - $str)
$str:
        /*0000*/ 	.byte	0x41, 0x20, 0x25, 0x70, 0x20, 0x7c, 0x20, 0x69, 0x64, 0x78, 0x3a, 0x20, 0x25, 0x64, 0x20, 0x7c
        /*0010*/ 	.byte	0x20, 0x73, 0x69, 0x7a, 0x65, 0x20, 0x25, 0x64, 0x20, 0x7c, 0x20, 0x62, 0x6c, 0x6f, 0x63, 0x6b
        /*0020*/ 	.byte	0x49, 0x64, 0x78, 0x2e, 0x78, 0x20, 0x25, 0x64, 0x20, 0x7c, 0x20, 0x62, 0x6c, 0x6f, 0x63, 0x6b
        /*0030*/ 	.byte	0x44, 0x69, 0x6d, 0x2e, 0x78, 0x20, 0x25, 0x64, 0x20, 0x7c, 0x20, 0x74, 0x68, 0x72, 0x65, 0x61
        /*0040*/ 	.byte	0x64, 0x49, 0x64, 0x78, 0x2e, 0x78, 0x20, 0x25, 0x64, 0x20, 0x7c, 0x20, 0x67, 0x72, 0x69, 0x64
        /*0050*/ 	.byte	0x44, 0x69, 0x6d, 0x2e, 0x78, 0x20, 0x25, 0x64, 0x0a, 0x00
.L_0:


//--------------------- .nv.shared.reserved.0     --------------------------
	.section	.nv.shared.reserved.0,"aw",@nobits
	.weak		__nv_reservedSMEM_offset_0_alias
	.size		__nv_reservedSMEM_offset_0_alias, 0, 64
	.other		__nv_reservedSMEM_offset_0_alias,@"STO_CUDA_RESERVED_SHARED STV_DEFAULT"
__nv_reservedSMEM_offset_0_alias:
	.zero		0
	.zero		64


//--------------------- .nv.constant0.square64    --------------------------
	.section	.nv.constant0.square64,"a",@progbits
	.sectionflags	@""
	.align	4
.nv.constant0.square64:
	.zero		908


//--------------------- SYMBOLS --------------------------

	.type		.nv.reservedSmem.offset0,@object
	.size		.nv.reservedSmem.offset0,0x4
	.type		vprintf,@function
